//
// Generated by NVIDIA NVVM Compiler
//
// Compiler Build ID: CL-36424714
// Cuda compilation tools, release 13.0, V13.0.88
// Based on NVVM 20.0.0
//

.version 9.0
.target sm_100
.address_size 64

	// .globl	_Z10vector_addPfS_S_i
.extern .func  (.param .b32 func_retval0) vprintf
(
	.param .b64 vprintf_param_0,
	.param .b64 vprintf_param_1
)
;
.global .align 1 .b8 $str[23] = {72, 101, 108, 108, 111, 32, 87, 111, 114, 108, 100, 32, 102, 114, 111, 109, 32, 71, 80, 85, 33, 10};

.visible .entry _Z10vector_addPfS_S_i(
	.param .u64 .ptr .align 1 _Z10vector_addPfS_S_i_param_0,
	.param .u64 .ptr .align 1 _Z10vector_addPfS_S_i_param_1,
	.param .u64 .ptr .align 1 _Z10vector_addPfS_S_i_param_2,
	.param .u32 _Z10vector_addPfS_S_i_param_3
)
{
	.reg .pred 	%p<10>;
	.reg .b32 	%r<25>;
	.reg .b32 	%f<88>;
	.reg .b64 	%rd<42>;

	ld.param.u64 	%rd22, [_Z10vector_addPfS_S_i_param_0];
	ld.param.u64 	%rd23, [_Z10vector_addPfS_S_i_param_1];
	ld.param.u64 	%rd24, [_Z10vector_addPfS_S_i_param_2];
	ld.param.u32 	%r16, [_Z10vector_addPfS_S_i_param_3];
	cvta.to.global.u64 	%rd1, %rd22;
	cvta.to.global.u64 	%rd2, %rd24;
	cvta.to.global.u64 	%rd3, %rd23;
	mov.u64 	%rd25, $str;
	cvta.global.u64 	%rd26, %rd25;
	{ // callseq 0, 0
	.param .b64 param0;
	st.param.b64 	[param0], %rd26;
	.param .b64 param1;
	st.param.b64 	[param1], 0;
	.param .b32 retval0;
	call.uni (retval0), 
	vprintf, 
	(
	param0, 
	param1
	);
	ld.param.b32 	%r17, [retval0];
	} // callseq 0
	setp.lt.s32 	%p1, %r16, 1;
	@%p1 bra 	$L__BB0_13;
	and.b32  	%r1, %r16, 15;
	setp.lt.u32 	%p2, %r16, 16;
	mov.b32 	%r22, 0;
	@%p2 bra 	$L__BB0_4;
	and.b32  	%r22, %r16, 2147483632;
	neg.s32 	%r20, %r22;
	add.s64 	%rd38, %rd3, 32;
	add.s64 	%rd37, %rd2, 32;
	add.s64 	%rd36, %rd1, 32;
$L__BB0_3:
	.pragma "nounroll";
	ld.global.f32 	%f1, [%rd38+-32];
	ld.global.f32 	%f2, [%rd37+-32];
	add.f32 	%f3, %f1, %f2;
	st.global.f32 	[%rd36+-32], %f3;
	ld.global.f32 	%f4, [%rd38+-28];
	ld.global.f32 	%f5, [%rd37+-28];
	add.f32 	%f6, %f4, %f5;
	st.global.f32 	[%rd36+-28], %f6;
	ld.global.f32 	%f7, [%rd38+-24];
	ld.global.f32 	%f8, [%rd37+-24];
	add.f32 	%f9, %f7, %f8;
	st.global.f32 	[%rd36+-24], %f9;
	ld.global.f32 	%f10, [%rd38+-20];
	ld.global.f32 	%f11, [%rd37+-20];
	add.f32 	%f12, %f10, %f11;
	st.global.f32 	[%rd36+-20], %f12;
	ld.global.f32 	%f13, [%rd38+-16];
	ld.global.f32 	%f14, [%rd37+-16];
	add.f32 	%f15, %f13, %f14;
	st.global.f32 	[%rd36+-16], %f15;
	ld.global.f32 	%f16, [%rd38+-12];
	ld.global.f32 	%f17, [%rd37+-12];
	add.f32 	%f18, %f16, %f17;
	st.global.f32 	[%rd36+-12], %f18;
	ld.global.f32 	%f19, [%rd38+-8];
	ld.global.f32 	%f20, [%rd37+-8];
	add.f32 	%f21, %f19, %f20;
	st.global.f32 	[%rd36+-8], %f21;
	ld.global.f32 	%f22, [%rd38+-4];
	ld.global.f32 	%f23, [%rd37+-4];
	add.f32 	%f24, %f22, %f23;
	st.global.f32 	[%rd36+-4], %f24;
	ld.global.f32 	%f25, [%rd38];
	ld.global.f32 	%f26, [%rd37];
	add.f32 	%f27, %f25, %f26;
	st.global.f32 	[%rd36], %f27;
	ld.global.f32 	%f28, [%rd38+4];
	ld.global.f32 	%f29, [%rd37+4];
	add.f32 	%f30, %f28, %f29;
	st.global.f32 	[%rd36+4], %f30;
	ld.global.f32 	%f31, [%rd38+8];
	ld.global.f32 	%f32, [%rd37+8];
	add.f32 	%f33, %f31, %f32;
	st.global.f32 	[%rd36+8], %f33;
	ld.global.f32 	%f34, [%rd38+12];
	ld.global.f32 	%f35, [%rd37+12];
	add.f32 	%f36, %f34, %f35;
	st.global.f32 	[%rd36+12], %f36;
	ld.global.f32 	%f37, [%rd38+16];
	ld.global.f32 	%f38, [%rd37+16];
	add.f32 	%f39, %f37, %f38;
	st.global.f32 	[%rd36+16], %f39;
	ld.global.f32 	%f40, [%rd38+20];
	ld.global.f32 	%f41, [%rd37+20];
	add.f32 	%f42, %f40, %f41;
	st.global.f32 	[%rd36+20], %f42;
	ld.global.f32 	%f43, [%rd38+24];
	ld.global.f32 	%f44, [%rd37+24];
	add.f32 	%f45, %f43, %f44;
	st.global.f32 	[%rd36+24], %f45;
	ld.global.f32 	%f46, [%rd38+28];
	ld.global.f32 	%f47, [%rd37+28];
	add.f32 	%f48, %f46, %f47;
	st.global.f32 	[%rd36+28], %f48;
	add.s32 	%r20, %r20, 16;
	add.s64 	%rd38, %rd38, 64;
	add.s64 	%rd37, %rd37, 64;
	add.s64 	%rd36, %rd36, 64;
	setp.ne.s32 	%p3, %r20, 0;
	@%p3 bra 	$L__BB0_3;
$L__BB0_4:
	setp.eq.s32 	%p4, %r1, 0;
	@%p4 bra 	$L__BB0_13;
	and.b32  	%r7, %r16, 7;
	setp.lt.u32 	%p5, %r1, 8;
	@%p5 bra 	$L__BB0_7;
	mul.wide.u32 	%rd27, %r22, 4;
	add.s64 	%rd28, %rd3, %rd27;
	ld.global.f32 	%f49, [%rd28];
	add.s64 	%rd29, %rd2, %rd27;
	ld.global.f32 	%f50, [%rd29];
	add.f32 	%f51, %f49, %f50;
	add.s64 	%rd30, %rd1, %rd27;
	st.global.f32 	[%rd30], %f51;
	ld.global.f32 	%f52, [%rd28+4];
	ld.global.f32 	%f53, [%rd29+4];
	add.f32 	%f54, %f52, %f53;
	st.global.f32 	[%rd30+4], %f54;
	ld.global.f32 	%f55, [%rd28+8];
	ld.global.f32 	%f56, [%rd29+8];
	add.f32 	%f57, %f55, %f56;
	st.global.f32 	[%rd30+8], %f57;
	ld.global.f32 	%f58, [%rd28+12];
	ld.global.f32 	%f59, [%rd29+12];
	add.f32 	%f60, %f58, %f59;
	st.global.f32 	[%rd30+12], %f60;
	ld.global.f32 	%f61, [%rd28+16];
	ld.global.f32 	%f62, [%rd29+16];
	add.f32 	%f63, %f61, %f62;
	st.global.f32 	[%rd30+16], %f63;
	ld.global.f32 	%f64, [%rd28+20];
	ld.global.f32 	%f65, [%rd29+20];
	add.f32 	%f66, %f64, %f65;
	st.global.f32 	[%rd30+20], %f66;
	ld.global.f32 	%f67, [%rd28+24];
	ld.global.f32 	%f68, [%rd29+24];
	add.f32 	%f69, %f67, %f68;
	st.global.f32 	[%rd30+24], %f69;
	ld.global.f32 	%f70, [%rd28+28];
	ld.global.f32 	%f71, [%rd29+28];
	add.f32 	%f72, %f70, %f71;
	st.global.f32 	[%rd30+28], %f72;
	add.s32 	%r22, %r22, 8;
$L__BB0_7:
	setp.eq.s32 	%p6, %r7, 0;
	@%p6 bra 	$L__BB0_13;
	and.b32  	%r10, %r16, 3;
	setp.lt.u32 	%p7, %r7, 4;
	@%p7 bra 	$L__BB0_10;
	mul.wide.u32 	%rd31, %r22, 4;
	add.s64 	%rd32, %rd3, %rd31;
	ld.global.f32 	%f73, [%rd32];
	add.s64 	%rd33, %rd2, %rd31;
	ld.global.f32 	%f74, [%rd33];
	add.f32 	%f75, %f73, %f74;
	add.s64 	%rd34, %rd1, %rd31;
	st.global.f32 	[%rd34], %f75;
	ld.global.f32 	%f76, [%rd32+4];
	ld.global.f32 	%f77, [%rd33+4];
	add.f32 	%f78, %f76, %f77;
	st.global.f32 	[%rd34+4], %f78;
	ld.global.f32 	%f79, [%rd32+8];
	ld.global.f32 	%f80, [%rd33+8];
	add.f32 	%f81, %f79, %f80;
	st.global.f32 	[%rd34+8], %f81;
	ld.global.f32 	%f82, [%rd32+12];
	ld.global.f32 	%f83, [%rd33+12];
	add.f32 	%f84, %f82, %f83;
	st.global.f32 	[%rd34+12], %f84;
	add.s32 	%r22, %r22, 4;
$L__BB0_10:
	setp.eq.s32 	%p8, %r10, 0;
	@%p8 bra 	$L__BB0_13;
	mul.wide.u32 	%rd35, %r22, 4;
	add.s64 	%rd41, %rd1, %rd35;
	add.s64 	%rd40, %rd2, %rd35;
	add.s64 	%rd39, %rd3, %rd35;
	neg.s32 	%r24, %r10;
$L__BB0_12:
	.pragma "nounroll";
	ld.global.f32 	%f85, [%rd39];
	ld.global.f32 	%f86, [%rd40];
	add.f32 	%f87, %f85, %f86;
	st.global.f32 	[%rd41], %f87;
	add.s64 	%rd41, %rd41, 4;
	add.s64 	%rd40, %rd40, 4;
	add.s64 	%rd39, %rd39, 4;
	add.s32 	%r24, %r24, 1;
	setp.ne.s32 	%p9, %r24, 0;
	@%p9 bra 	$L__BB0_12;
$L__BB0_13:
	ret;

}


// ===== COMPILED SASS (sm_100) =====

	.target	sm_100

	.elftype	@"ET_EXEC"


//--------------------- .note.nv.tkinfo           --------------------------
	.section	.note.nv.tkinfo,"",@"SHT_NOTE"
	.sectionflags	@"SHF_NOTE_NV_TKINFO"
	.tkinfo
        /*0018*/ 	.word	0x00000002
        /*0030*/ 	.string	""
        /*0030*/ 	.string	"ptxas"
        /*0030*/ 	.string	"Cuda compilation tools, release 13.0, V13.0.88"
        /*0030*/ 	.string	"Build cuda_13.0.r13.0/compiler.36424714_0"
        /*0030*/ 	.string	"-arch sm_100 -m 64 "



//--------------------- .note.nv.cuinfo           --------------------------
	.section	.note.nv.cuinfo,"",@"SHT_NOTE"
	.sectionflags	@"SHF_NOTE_NV_CUINFO"
        /*0018*/ 	.short	0x0002
        /*001a*/ 	.short	0x0064
        /*001c*/ 	.short	0x0082
	.zero		2


//--------------------- .nv.info                  --------------------------
	.section	.nv.info,"",@"SHT_CUDA_INFO"
	.align	4


	//----- nvinfo : EIATTR_REGCOUNT
	.align		4
        /*0000*/ 	.byte	0x04, 0x2f
        /*0002*/ 	.short	(.L_2 - .L_1)
	.align		4
.L_1:
        /*0004*/ 	.word	index@(_Z10vector_addPfS_S_i)
        /*0008*/ 	.word	0x00000018


	//----- nvinfo : EIATTR_FRAME_SIZE
	.align		4
.L_2:
        /*000c*/ 	.byte	0x04, 0x11
        /*000e*/ 	.short	(.L_4 - .L_3)
	.align		4
.L_3:
        /*0010*/ 	.word	index@(_Z10vector_addPfS_S_i)
        /*0014*/ 	.word	0x00000000


	//----- nvinfo : EIATTR_MIN_STACK_SIZE
	.align		4
.L_4:
        /*0018*/ 	.byte	0x04, 0x12
        /*001a*/ 	.short	(.L_6 - .L_5)
	.align		4
.L_5:
        /*001c*/ 	.word	index@(_Z10vector_addPfS_S_i)
        /*0020*/ 	.word	0x00000000
.L_6:


//--------------------- .nv.compat                --------------------------
	.section	.nv.compat,"",@"SHT_CUDA_COMPAT_INFO"
	.align	4
        /*0000*/ 	.byte	0x02, 0x09, 0x00, 0x00, 0x02, 0x02, 0x01, 0x00, 0x02, 0x05, 0x05, 0x00, 0x03, 0x07, 0x01, 0x01
        /*0010*/ 	.byte	0x02, 0x03, 0x00, 0x00, 0x02, 0x06, 0x01, 0x00, 0x04, 0x0b, 0x08, 0x00, 0x09, 0x00, 0x00, 0x00
        /*0020*/ 	.byte	0x00, 0x00, 0x00, 0x00


//--------------------- .nv.info._Z10vector_addPfS_S_i --------------------------
	.section	.nv.info._Z10vector_addPfS_S_i,"",@"SHT_CUDA_INFO"
	.sectionflags	@""
	.align	4


	//----- nvinfo : EIATTR_CUDA_API_VERSION
	.align		4
        /*0000*/ 	.byte	0x04, 0x37
        /*0002*/ 	.short	(.L_8 - .L_7)
.L_7:
        /*0004*/ 	.word	0x00000082


	//----- nvinfo : EIATTR_KPARAM_INFO
	.align		4
.L_8:
        /*0008*/ 	.byte	0x04, 0x17
        /*000a*/ 	.short	(.L_10 - .L_9)
.L_9:
        /*000c*/ 	.word	0x00000000
        /*0010*/ 	.short	0x0003
        /*0012*/ 	.short	0x0018
        /*0014*/ 	.byte	0x00, 0xf0, 0x11, 0x00


	//----- nvinfo : EIATTR_KPARAM_INFO
	.align		4
.L_10:
        /*0018*/ 	.byte	0x04, 0x17
        /*001a*/ 	.short	(.L_12 - .L_11)
.L_11:
        /*001c*/ 	.word	0x00000000
        /*0020*/ 	.short	0x0002
        /*0022*/ 	.short	0x0010
        /*0024*/ 	.byte	0x00, 0xf5, 0x21, 0x00


	//----- nvinfo : EIATTR_KPARAM_INFO
	.align		4
.L_12:
        /*0028*/ 	.byte	0x04, 0x17
        /*002a*/ 	.short	(.L_14 - .L_13)
.L_13:
        /*002c*/ 	.word	0x00000000
        /*0030*/ 	.short	0x0001
        /*0032*/ 	.short	0x0008
        /*0034*/ 	.byte	0x00, 0xf5, 0x21, 0x00


	//----- nvinfo : EIATTR_KPARAM_INFO
	.align		4
.L_14:
        /*0038*/ 	.byte	0x04, 0x17
        /*003a*/ 	.short	(.L_16 - .L_15)
.L_15:
        /*003c*/ 	.word	0x00000000
        /*0040*/ 	.short	0x0000
        /*0042*/ 	.short	0x0000
        /*0044*/ 	.byte	0x00, 0xf5, 0x21, 0x00


	//----- nvinfo : EIATTR_SPARSE_MMA_MASK
	.align		4
.L_16:
        /*0048*/ 	.byte	0x03, 0x50
        /*004a*/ 	.short	0x0000


	//----- nvinfo : EIATTR_MAXREG_COUNT
	.align		4
        /*004c*/ 	.byte	0x03, 0x1b
        /*004e*/ 	.short	0x00ff


	//----- nvinfo : EIATTR_EXTERNS
	.align		4
        /*0050*/ 	.byte	0x04, 0x0f
        /*0052*/ 	.short	(.L_18 - .L_17)


	//   ....[0]....
	.align		4
.L_17:
        /*0054*/ 	.word	index@(vprintf)


	//----- nvinfo : EIATTR_MERCURY_ISA_VERSION
	.align		4
.L_18:
        /*0058*/ 	.byte	0x03, 0x5f
        /*005a*/ 	.short	0x0101


	//----- nvinfo : EIATTR_VRC_CTA_INIT_COUNT
	.align		4
        /*005c*/ 	.byte	0x02, 0x4a
	.zero		1
	.zero		1


	//----- nvinfo : EIATTR_SYSCALL_OFFSETS
	.align		4
        /*0060*/ 	.byte	0x04, 0x46
        /*0062*/ 	.short	(.L_20 - .L_19)


	//   ....[0]....
.L_19:
        /*0064*/ 	.word	0x00000080


	//----- nvinfo : EIATTR_EXIT_INSTR_OFFSETS
	.align		4
.L_20:
        /*0068*/ 	.byte	0x04, 0x1c
        /*006a*/ 	.short	(.L_22 - .L_21)


	//   ....[0]....
.L_21:
        /*006c*/ 	.word	0x000000b0


	//   ....[1]....
        /*0070*/ 	.word	0x00000750


	//   ....[2]....
        /*0074*/ 	.word	0x00000a70


	//   ....[3]....
        /*0078*/ 	.word	0x00000c90


	//   ....[4]....
        /*007c*/ 	.word	0x00000eb0


	//----- nvinfo : EIATTR_CRS_STACK_SIZE
	.align		4
.L_22:
        /*0080*/ 	.byte	0x04, 0x1e
        /*0082*/ 	.short	(.L_24 - .L_23)
.L_23:
        /*0084*/ 	.word	0x00000000


	//----- nvinfo : EIATTR_CBANK_PARAM_SIZE
	.align		4
.L_24:
        /*0088*/ 	.byte	0x03, 0x19
        /*008a*/ 	.short	0x001c


	//----- nvinfo : EIATTR_PARAM_CBANK
	.align		4
        /*008c*/ 	.byte	0x04, 0x0a
        /*008e*/ 	.short	(.L_26 - .L_25)
	.align		4
.L_25:
        /*0090*/ 	.word	index@(.nv.constant0._Z10vector_addPfS_S_i)
        /*0094*/ 	.short	0x0380
        /*0096*/ 	.short	0x001c


	//----- nvinfo : EIATTR_SW_WAR
	.align		4
.L_26:
        /*0098*/ 	.byte	0x04, 0x36
        /*009a*/ 	.short	(.L_28 - .L_27)
.L_27:
        /*009c*/ 	.word	0x00000008
.L_28:


//--------------------- .nv.callgraph             --------------------------
	.section	.nv.callgraph,"",@"SHT_CUDA_CALLGRAPH"
	.align	4
	.sectionentsize	8
	.align		4
        /*0000*/ 	.word	0x00000000
	.align		4
        /*0004*/ 	.word	0xffffffff
	.align		4
        /*0008*/ 	.word	index@(_Z10vector_addPfS_S_i)
	.align		4
        /*000c*/ 	.word	index@(vprintf)
	.align		4
        /*0010*/ 	.word	0x00000000
	.align		4
        /*0014*/ 	.word	0xfffffffe
	.align		4
        /*0018*/ 	.word	0x00000000
	.align		4
        /*001c*/ 	.word	0xfffffffd
	.align		4
        /*0020*/ 	.word	0x00000000
	.align		4
        /*0024*/ 	.word	0xfffffffc


//--------------------- .nv.constant4             --------------------------
	.section	.nv.constant4,"a",@progbits
	.align	8
	.align		8
.nv.constant4:
        /*0000*/ 	.dword	vprintf
	.align		8
        /*0008*/ 	.dword	$str


//--------------------- .text._Z10vector_addPfS_S_i --------------------------
	.section	.text._Z10vector_addPfS_S_i,"ax",@progbits
	.align	128
        .global         _Z10vector_addPfS_S_i
        .type           _Z10vector_addPfS_S_i,@function
        .size           _Z10vector_addPfS_S_i,(.L_x_7 - _Z10vector_addPfS_S_i)
        .other          _Z10vector_addPfS_S_i,@"STO_CUDA_ENTRY STV_DEFAULT"
_Z10vector_addPfS_S_i:
.text._Z10vector_addPfS_S_i:
[----:B------:R-:W0:Y:S01]  /*0000*/  LDC R1, c[0x0][0x37c] ;  /* 0x0000df00ff017b82 */ /* 0x000e220000000800 */
[----:B------:R-:W-:Y:S01]  /*0010*/  MOV R0, 0x0 ;  /* 0x0000000000007802 */ /* 0x000fe20000000f00 */
[----:B------:R-:W1:Y:S01]  /*0020*/  LDCU.64 UR4, c[0x4][0x8] ;  /* 0x01000100ff0477ac */ /* 0x000e620008000a00 */
[----:B------:R-:W-:-:S05]  /*0030*/  CS2R R6, SRZ ;  /* 0x0000000000067805 */ /* 0x000fca000001ff00 */
[----:B------:R2:W3:Y:S01]  /*0040*/  LDC.64 R2, c[0x4][R0] ;  /* 0x0100000000027b82 */ /* 0x0004e20000000a00 */
[----:B-1----:R-:W-:Y:S02]  /*0050*/  IMAD.U32 R4, RZ, RZ, UR4 ;  /* 0x00000004ff047e24 */ /* 0x002fe4000f8e00ff */
[----:B--2---:R-:W-:-:S07]  /*0060*/  IMAD.U32 R5, RZ, RZ, UR5 ;  /* 0x00000005ff057e24 */ /* 0x004fce000f8e00ff */
[----:B------:R-:W-:-:S07]  /*0070*/  LEPC R20, `(.L_x_0) ;  /* 0x000000001014794e */ /* 0x000fce0000000000 */
[----:B0--3--:R-:W-:Y:S05]  /*0080*/  CALL.ABS.NOINC R2 ;  /* 0x0000000002007343 */ /* 0x009fea0003c00000 */
.L_x_0:
[----:B------:R-:W0:Y:S02]  /*0090*/  LDC R2, c[0x0][0x398] ;  /* 0x0000e600ff027b82 */ /* 0x000e240000000800 */
[----:B0-----:R-:W-:-:S13]  /*00a0*/  ISETP.GE.AND P0, PT, R2, 0x1, PT ;  /* 0x000000010200780c */ /* 0x001fda0003f06270 */
[----:B------:R-:W-:Y:S05]  /*00b0*/  @!P0 EXIT ;  /* 0x000000000000894d */ /* 0x000fea0003800000 */
[----:B------:R-:W0:Y:S01]  /*00c0*/  LDC.64 R10, c[0x0][0x358] ;  /* 0x0000d600ff0a7b82 */ /* 0x000e220000000a00 */
[C---:B------:R-:W-:Y:S01]  /*00d0*/  ISETP.GE.U32.AND P1, PT, R2.reuse, 0x10, PT ;  /* 0x000000100200780c */ /* 0x040fe20003f26070 */
[----:B------:R-:W-:Y:S01]  /*00e0*/  HFMA2 R0, -RZ, RZ, 0, 0 ;  /* 0x00000000ff007431 */ /* 0x000fe200000001ff */
[----:B------:R-:W-:-:S04]  /*00f0*/  LOP3.LUT R14, R2, 0xf, RZ, 0xc0, !PT ;  /* 0x0000000f020e7812 */ /* 0x000fc800078ec0ff */
[----:B------:R-:W-:-:S07]  /*0100*/  ISETP.NE.AND P0, PT, R14, RZ, PT ;  /* 0x000000ff0e00720c */ /* 0x000fce0003f05270 */
[----:B------:R-:W-:Y:S06]  /*0110*/  @!P1 BRA `(.L_x_1) ;  /* 0x00000004008c9947 */ /* 0x000fec0003800000 */
[----:B------:R-:W1:Y:S01]  /*0120*/  LDCU.128 UR12, c[0x0][0x380] ;  /* 0x00007000ff0c77ac */ /* 0x000e620008000c00 */
[----:B------:R-:W-:Y:S01]  /*0130*/  LOP3.LUT R0, R2, 0x7ffffff0, RZ, 0xc0, !PT ;  /* 0x7ffffff002007812 */ /* 0x000fe200078ec0ff */
[----:B------:R-:W-:Y:S01]  /*0140*/  BSSY.RECONVERGENT B0, `(.L_x_1) ;  /* 0x0000060000007945 */ /* 0x000fe20003800200 */
[----:B------:R-:W2:Y:S03]  /*0150*/  LDCU.64 UR6, c[0x0][0x390] ;  /* 0x00007200ff0677ac */ /* 0x000ea60008000a00 */
[----:B------:R-:W-:Y:S01]  /*0160*/  IMAD.MOV R3, RZ, RZ, -R0 ;  /* 0x000000ffff037224 */ /* 0x000fe200078e0a00 */
[----:B-1----:R-:W-:Y:S02]  /*0170*/  UIADD3 UR8, UP0, UPT, UR14, 0x20, URZ ;  /* 0x000000200e087890 */ /* 0x002fe4000ff1e0ff */
[----:B------:R-:W-:Y:S02]  /*0180*/  UIADD3 UR4, UP2, UPT, UR12, 0x20, URZ ;  /* 0x000000200c047890 */ /* 0x000fe4000ff5e0ff */
[----:B--2---:R-:W-:-:S02]  /*0190*/  UIADD3 UR6, UP1, UPT, UR6, 0x20, URZ ;  /* 0x0000002006067890 */ /* 0x004fc4000ff3e0ff */
[----:B------:R-:W-:Y:S01]  /*01a0*/  UIADD3.X UR9, UPT, UPT, URZ, UR15, URZ, UP0, !UPT ;  /* 0x0000000fff097290 */ /* 0x000fe200087fe4ff */
[----:B------:R-:W-:Y:S01]  /*01b0*/  IMAD.U32 R4, RZ, RZ, UR8 ;  /* 0x00000008ff047e24 */ /* 0x000fe2000f8e00ff */
[----:B------:R-:W-:Y:S01]  /*01c0*/  UIADD3.X UR5, UPT, UPT, URZ, UR13, URZ, UP2, !UPT ;  /* 0x0000000dff057290 */ /* 0x000fe200097fe4ff */
[----:B------:R-:W-:Y:S01]  /*01d0*/  IMAD.U32 R12, RZ, RZ, UR4 ;  /* 0x00000004ff0c7e24 */ /* 0x000fe2000f8e00ff */
[----:B------:R-:W-:Y:S01]  /*01e0*/  UIADD3.X UR7, UPT, UPT, URZ, UR7, URZ, UP1, !UPT ;  /* 0x00000007ff077290 */ /* 0x000fe20008ffe4ff */
[----:B------:R-:W-:Y:S01]  /*01f0*/  MOV R6, UR6 ;  /* 0x0000000600067c02 */ /* 0x000fe20008000f00 */
[----:B------:R-:W-:Y:S02]  /*0200*/  IMAD.U32 R5, RZ, RZ, UR9 ;  /* 0x00000009ff057e24 */ /* 0x000fe4000f8e00ff */
[----:B------:R-:W-:Y:S02]  /*0210*/  IMAD.U32 R15, RZ, RZ, UR5 ;  /* 0x00000005ff0f7e24 */ /* 0x000fe4000f8e00ff */
[----:B------:R-:W-:-:S07]  /*0220*/  MOV R7, UR7 ;  /* 0x0000000700077c02 */ /* 0x000fce0008000f00 */
.L_x_2:
[C---:B0-----:R-:W-:Y:S02]  /*0230*/  R2UR UR4, R10.reuse ;  /* 0x000000000a0472ca */ /* 0x041fe400000e0000 */
[C---:B------:R-:W-:Y:S02]  /*0240*/  R2UR UR5, R11.reuse ;  /* 0x000000000b0572ca */ /* 0x040fe400000e0000 */
[----:B------:R-:W-:Y:S02]  /*0250*/  R2UR UR6, R10 ;  /* 0x000000000a0672ca */ /* 0x000fe400000e0000 */
[----:B------:R-:W-:-:S09]  /*0260*/  R2UR UR7, R11 ;  /* 0x000000000b0772ca */ /* 0x000fd200000e0000 */
[----:B--2---:R-:W2:Y:S04]  /*0270*/  LDG.E R8, desc[UR4][R4.64+-0x20] ;  /* 0xffffe00404087981 */ /* 0x004ea8000c1e1900 */
[----:B------:R-:W2:Y:S01]  /*0280*/  LDG.E R9, desc[UR6][R6.64+-0x20] ;  /* 0xffffe00606097981 */ /* 0x000ea2000c1e1900 */
[----:B------:R-:W-:Y:S02]  /*0290*/  R2UR UR8, R10 ;  /* 0x000000000a0872ca */ /* 0x000fe400000e0000 */
[----:B------:R-:W-:Y:S01]  /*02a0*/  R2UR UR9, R11 ;  /* 0x000000000b0972ca */ /* 0x000fe200000e0000 */
[----:B--2---:R-:W-:Y:S01]  /*02b0*/  FADD R13, R8, R9 ;  /* 0x00000009080d7221 */ /* 0x004fe20000000000 */
[----:B------:R-:W-:Y:S01]  /*02c0*/  IMAD.MOV.U32 R8, RZ, RZ, R12 ;  /* 0x000000ffff087224 */ /* 0x000fe200078e000c */
[----:B------:R-:W-:-:S05]  /*02d0*/  MOV R9, R15 ;  /* 0x0000000f00097202 */ /* 0x000fca0000000f00 */
[----:B------:R0:W-:Y:S04]  /*02e0*/  STG.E desc[UR4][R8.64+-0x20], R13 ;  /* 0xffffe00d08007986 */ /* 0x0001e8000c101904 */
[----:B------:R-:W2:Y:S04]  /*02f0*/  LDG.E R12, desc[UR6][R4.64+-0x1c] ;  /* 0xffffe406040c7981 */ /* 0x000ea8000c1e1900 */
[----:B------:R-:W2:Y:S02]  /*0300*/  LDG.E R15, desc[UR8][R6.64+-0x1c] ;  /* 0xffffe408060f7981 */ /* 0x000ea4000c1e1900 */
[----:B--2---:R-:W-:-:S05]  /*0310*/  FADD R15, R12, R15 ;  /* 0x0000000f0c0f7221 */ /* 0x004fca0000000000 */
[----:B------:R1:W-:Y:S04]  /*0320*/  STG.E desc[UR4][R8.64+-0x1c], R15 ;  /* 0xffffe40f08007986 */ /* 0x0003e8000c101904 */
[----:B------:R-:W2:Y:S04]  /*0330*/  LDG.E R12, desc[UR6][R4.64+-0x18] ;  /* 0xffffe806040c7981 */ /* 0x000ea8000c1e1900 */
[----:B------:R-:W2:Y:S02]  /*0340*/  LDG.E R17, desc[UR8][R6.64+-0x18] ;  /* 0xffffe80806117981 */ /* 0x000ea4000c1e1900 */
[----:B--2---:R-:W-:-:S05]  /*0350*/  FADD R17, R12, R17 ;  /* 0x000000110c117221 */ /* 0x004fca0000000000 */
[----:B------:R2:W-:Y:S04]  /*0360*/  STG.E desc[UR4][R8.64+-0x18], R17 ;  /* 0xffffe81108007986 */ /* 0x0005e8000c101904 */
[----:B------:R-:W3:Y:S04]  /*0370*/  LDG.E R12, desc[UR6][R4.64+-0x14] ;  /* 0xffffec06040c7981 */ /* 0x000ee8000c1e1900 */
[----:B0-----:R-:W3:Y:S02]  /*0380*/  LDG.E R13, desc[UR8][R6.64+-0x14] ;  /* 0xffffec08060d7981 */ /* 0x001ee4000c1e1900 */
[----:B---3--:R-:W-:-:S05]  /*0390*/  FADD R13, R12, R13 ;  /* 0x0000000d0c0d7221 */ /* 0x008fca0000000000 */
[----:B------:R0:W-:Y:S04]  /*03a0*/  STG.E desc[UR4][R8.64+-0x14], R13 ;  /* 0xffffec0d08007986 */ /* 0x0001e8000c101904 */
[----:B------:R-:W3:Y:S04]  /*03b0*/  LDG.E R12, desc[UR6][R4.64+-0x10] ;  /* 0xfffff006040c7981 */ /* 0x000ee8000c1e1900 */
[----:B-1----:R-:W3:Y:S02]  /*03c0*/  LDG.E R15, desc[UR8][R6.64+-0x10] ;  /* 0xfffff008060f7981 */ /* 0x002ee4000c1e1900 */
[----:B---3--:R-:W-:-:S05]  /*03d0*/  FADD R15, R12, R15 ;  /* 0x0000000f0c0f7221 */ /* 0x008fca0000000000 */
[----:B------:R1:W-:Y:S04]  /*03e0*/  STG.E desc[UR4][R8.64+-0x10], R15 ;  /* 0xfffff00f08007986 */ /* 0x0003e8000c101904 */
[----:B------:R-:W3:Y:S04]  /*03f0*/  LDG.E R12, desc[UR6][R4.64+-0xc] ;  /* 0xfffff406040c7981 */ /* 0x000ee8000c1e1900 */
[----:B--2---:R-:W3:Y:S02]  /*0400*/  LDG.E R17, desc[UR8][R6.64+-0xc] ;  /* 0xfffff40806117981 */ /* 0x004ee4000c1e1900 */
[----:B---3--:R-:W-:-:S05]  /*0410*/  FADD R17, R12, R17 ;  /* 0x000000110c117221 */ /* 0x008fca0000000000 */
        /* <DEDUP_REMOVED lines=34> */
[----:B--2---:R-:W3:Y:S01]  /*0640*/  LDG.E R17, desc[UR8][R6.64+0x18] ;  /* 0x0000180806117981 */ /* 0x004ee2000c1e1900 */
[----:B------:R-:W-:Y:S02]  /*0650*/  VIADD R3, R3, 0x10 ;  /* 0x0000001003037836 */ /* 0x000fe40000000000 */
[----:B---3--:R-:W-:-:S05]  /*0660*/  FADD R17, R12, R17 ;  /* 0x000000110c117221 */ /* 0x008fca0000000000 */
[----:B------:R2:W-:Y:S04]  /*0670*/  STG.E desc[UR4][R8.64+0x18], R17 ;  /* 0x0000181108007986 */ /* 0x0005e8000c101904 */
[----:B------:R3:W4:Y:S04]  /*0680*/  LDG.E R12, desc[UR6][R4.64+0x1c] ;  /* 0x00001c06040c7981 */ /* 0x000728000c1e1900 */
[----:B0-----:R0:W4:Y:S01]  /*0690*/  LDG.E R13, desc[UR8][R6.64+0x1c] ;  /* 0x00001c08060d7981 */ /* 0x001122000c1e1900 */
[----:B------:R-:W-:Y:S02]  /*06a0*/  ISETP.NE.AND P1, PT, R3, RZ, PT ;  /* 0x000000ff0300720c */ /* 0x000fe40003f25270 */
[----:B---3--:R-:W-:-:S02]  /*06b0*/  IADD3 R4, P2, PT, R4, 0x40, RZ ;  /* 0x0000004004047810 */ /* 0x008fc40007f5e0ff */
[----:B0-----:R-:W-:Y:S02]  /*06c0*/  IADD3 R6, P3, PT, R6, 0x40, RZ ;  /* 0x0000004006067810 */ /* 0x001fe40007f7e0ff */
[----:B------:R-:W-:-:S03]  /*06d0*/  IADD3.X R5, PT, PT, RZ, R5, RZ, P2, !PT ;  /* 0x00000005ff057210 */ /* 0x000fc600017fe4ff */
[----:B------:R-:W-:Y:S02]  /*06e0*/  IMAD.X R7, RZ, RZ, R7, P3 ;  /* 0x000000ffff077224 */ /* 0x000fe400018e0607 */
[----:B----4-:R-:W-:Y:S01]  /*06f0*/  FADD R13, R12, R13 ;  /* 0x0000000d0c0d7221 */ /* 0x010fe20000000000 */
[----:B------:R-:W-:-:S04]  /*0700*/  IADD3 R12, P4, PT, R8, 0x40, RZ ;  /* 0x00000040080c7810 */ /* 0x000fc80007f9e0ff */
[----:B------:R2:W-:Y:S01]  /*0710*/  STG.E desc[UR4][R8.64+0x1c], R13 ;  /* 0x00001c0d08007986 */ /* 0x0005e2000c101904 */
[----:B-1----:R-:W-:Y:S01]  /*0720*/  IADD3.X R15, PT, PT, RZ, R9, RZ, P4, !PT ;  /* 0x00000009ff0f7210 */ /* 0x002fe200027fe4ff */
[----:B------:R-:W-:Y:S07]  /*0730*/  @P1 BRA `(.L_x_2) ;  /* 0xfffffff800bc1947 */ /* 0x000fee000383ffff */
[----:B------:R-:W-:Y:S05]  /*0740*/  BSYNC.RECONVERGENT B0 ;  /* 0x0000000000007941 */ /* 0x000fea0003800200 */
.L_x_1:
[----:B------:R-:W-:Y:S05]  /*0750*/  @!P0 EXIT ;  /* 0x000000000000894d */ /* 0x000fea0003800000 */
[----:B------:R-:W-:Y:S02]  /*0760*/  ISETP.GE.U32.AND P0, PT, R14, 0x8, PT ;  /* 0x000000080e00780c */ /* 0x000fe40003f06070 */
[----:B------:R-:W-:-:S04]  /*0770*/  LOP3.LUT R16, R2, 0x7, RZ, 0xc0, !PT ;  /* 0x0000000702107812 */ /* 0x000fc800078ec0ff */
[----:B------:R-:W-:-:S07]  /*0780*/  ISETP.NE.AND P1, PT, R16, RZ, PT ;  /* 0x000000ff1000720c */ /* 0x000fce0003f25270 */
[----:B------:R-:W-:Y:S06]  /*0790*/  @!P0 BRA `(.L_x_3) ;  /* 0x0000000000b48947 */ /* 0x000fec0003800000 */
[----:B------:R-:W1:Y:S01]  /*07a0*/  LDC.64 R4, c[0x0][0x388] ;  /* 0x0000e200ff047b82 */ /* 0x000e620000000a00 */
[C---:B0-----:R-:W-:Y:S02]  /*07b0*/  R2UR UR4, R10.reuse ;  /* 0x000000000a0472ca */ /* 0x041fe400000e0000 */
[C---:B------:R-:W-:Y:S02]  /*07c0*/  R2UR UR5, R11.reuse ;  /* 0x000000000b0572ca */ /* 0x040fe400000e0000 */
[----:B------:R-:W-:Y:S02]  /*07d0*/  R2UR UR6, R10 ;  /* 0x000000000a0672ca */ /* 0x000fe400000e0000 */
[----:B------:R-:W-:Y:S01]  /*07e0*/  R2UR UR7, R11 ;  /* 0x000000000b0772ca */ /* 0x000fe200000e0000 */
[----:B------:R-:W0:Y:S08]  /*07f0*/  LDC.64 R6, c[0x0][0x390] ;  /* 0x0000e400ff067b82 */ /* 0x000e300000000a00 */
[----:B--2---:R-:W2:Y:S01]  /*0800*/  LDC.64 R8, c[0x0][0x380] ;  /* 0x0000e000ff087b82 */ /* 0x004ea20000000a00 */
[----:B-1----:R-:W-:-:S05]  /*0810*/  IMAD.WIDE.U32 R4, R0, 0x4, R4 ;  /* 0x0000000400047825 */ /* 0x002fca00078e0004 */
[----:B------:R-:W3:Y:S01]  /*0820*/  LDG.E R3, desc[UR4][R4.64] ;  /* 0x0000000404037981 */ /* 0x000ee2000c1e1900 */
[----:B0-----:R-:W-:-:S05]  /*0830*/  IMAD.WIDE.U32 R6, R0, 0x4, R6 ;  /* 0x0000000400067825 */ /* 0x001fca00078e0006 */
[----:B------:R-:W3:Y:S01]  /*0840*/  LDG.E R12, desc[UR6][R6.64] ;  /* 0x00000006060c7981 */ /* 0x000ee2000c1e1900 */
[----:B------:R-:W-:Y:S02]  /*0850*/  R2UR UR8, R10 ;  /* 0x000000000a0872ca */ /* 0x000fe400000e0000 */
[----:B------:R-:W-:Y:S01]  /*0860*/  R2UR UR9, R11 ;  /* 0x000000000b0972ca */ /* 0x000fe200000e0000 */
[----:B--2---:R-:W-:-:S04]  /*0870*/  IMAD.WIDE.U32 R8, R0, 0x4, R8 ;  /* 0x0000000400087825 */ /* 0x004fc800078e0008 */
[----:B---3--:R-:W-:-:S05]  /*0880*/  FADD R3, R3, R12 ;  /* 0x0000000c03037221 */ /* 0x008fca0000000000 */
        /* <DEDUP_REMOVED lines=9> */
[----:B0-----:R-:W3:Y:S04]  /*0920*/  LDG.E R3, desc[UR6][R4.64+0xc] ;  /* 0x00000c0604037981 */ /* 0x001ee8000c1e1900 */
[----:B------:R-:W3:Y:S02]  /*0930*/  LDG.E R12, desc[UR8][R6.64+0xc] ;  /* 0x00000c08060c7981 */ /* 0x000ee4000c1e1900 */
        /* <DEDUP_REMOVED lines=10> */
[----:B0-----:R-:W2:Y:S04]  /*09e0*/  LDG.E R3, desc[UR6][R4.64+0x18] ;  /* 0x0000180604037981 */ /* 0x001ea8000c1e1900 */
[----:B------:R-:W2:Y:S02]  /*09f0*/  LDG.E R12, desc[UR8][R6.64+0x18] ;  /* 0x00001808060c7981 */ /* 0x000ea4000c1e1900 */
[----:B--2---:R-:W-:-:S05]  /*0a00*/  FADD R3, R3, R12 ;  /* 0x0000000c03037221 */ /* 0x004fca0000000000 */
[----:B------:R3:W-:Y:S04]  /*0a10*/  STG.E desc[UR4][R8.64+0x18], R3 ;  /* 0x0000180308007986 */ /* 0x0007e8000c101904 */
[----:B------:R-:W2:Y:S04]  /*0a20*/  LDG.E R12, desc[UR6][R4.64+0x1c] ;  /* 0x00001c06040c7981 */ /* 0x000ea8000c1e1900 */
[----:B-1----:R-:W2:Y:S01]  /*0a30*/  LDG.E R13, desc[UR8][R6.64+0x1c] ;  /* 0x00001c08060d7981 */ /* 0x002ea2000c1e1900 */
[----:B------:R-:W-:Y:S02]  /*0a40*/  VIADD R0, R0, 0x8 ;  /* 0x0000000800007836 */ /* 0x000fe40000000000 */
[----:B--2---:R-:W-:-:S05]  /*0a50*/  FADD R13, R12, R13 ;  /* 0x0000000d0c0d7221 */ /* 0x004fca0000000000 */
[----:B------:R3:W-:Y:S02]  /*0a60*/  STG.E desc[UR4][R8.64+0x1c], R13 ;  /* 0x00001c0d08007986 */ /* 0x0007e4000c101904 */
.L_x_3:
        /* <DEDUP_REMOVED lines=11> */
[----:B--23--:R-:W2:Y:S01]  /*0b20*/  LDC.64 R8, c[0x0][0x380] ;  /* 0x0000e000ff087b82 */ /* 0x00cea20000000a00 */
        /* <DEDUP_REMOVED lines=17> */
[----:B0-----:R-:W2:Y:S04]  /*0c40*/  LDG.E R3, desc[UR6][R4.64+0xc] ;  /* 0x00000c0604037981 */ /* 0x001ea8000c1e1900 */
[----:B------:R-:W2:Y:S01]  /*0c50*/  LDG.E R12, desc[UR8][R6.64+0xc] ;  /* 0x00000c08060c7981 */ /* 0x000ea2000c1e1900 */
[----:B------:R-:W-:Y:S01]  /*0c60*/  IADD3 R0, PT, PT, R0, 0x4, RZ ;  /* 0x0000000400007810 */ /* 0x000fe20007ffe0ff */
[----:B--2---:R-:W-:-:S05]  /*0c70*/  FADD R3, R3, R12 ;  /* 0x0000000c03037221 */ /* 0x004fca0000000000 */
[----:B------:R1:W-:Y:S02]  /*0c80*/  STG.E desc[UR4][R8.64+0xc], R3 ;  /* 0x00000c0308007986 */ /* 0x0003e4000c101904 */
.L_x_4:
[----:B------:R-:W-:Y:S05]  /*0c90*/  @!P1 EXIT ;  /* 0x000000000000994d */ /* 0x000fea0003800000 */
[----:B------:R-:W4:Y:S08]  /*0ca0*/  LDC.64 R4, c[0x0][0x380] ;  /* 0x0000e000ff047b82 */ /* 0x000f300000000a00 */
[----:B------:R-:W5:Y:S08]  /*0cb0*/  LDC.64 R6, c[0x0][0x390] ;  /* 0x0000e400ff067b82 */ /* 0x000f700000000a00 */
[----:B-123--:R-:W1:Y:S01]  /*0cc0*/  LDC.64 R8, c[0x0][0x388] ;  /* 0x0000e200ff087b82 */ /* 0x00ee620000000a00 */
[----:B----4-:R-:W-:-:S04]  /*0cd0*/  IMAD.WIDE.U32 R4, R0, 0x4, R4 ;  /* 0x0000000400047825 */ /* 0x010fc800078e0004 */
[----:B------:R-:W-:Y:S01]  /*0ce0*/  IMAD.MOV.U32 R12, RZ, RZ, R4 ;  /* 0x000000ffff0c7224 */ /* 0x000fe200078e0004 */
[----:B------:R-:W-:Y:S01]  /*0cf0*/  MOV R15, R5 ;  /* 0x00000005000f7202 */ /* 0x000fe20000000f00 */
[----:B-----5:R-:W-:-:S04]  /*0d00*/  IMAD.WIDE.U32 R6, R0, 0x4, R6 ;  /* 0x0000000400067825 */ /* 0x020fc800078e0006 */
[----:B------:R-:W-:Y:S02]  /*0d10*/  IMAD.MOV.U32 R13, RZ, RZ, R7 ;  /* 0x000000ffff0d7224 */ /* 0x000fe400078e0007 */
[----:B-1----:R-:W-:Y:S01]  /*0d20*/  IMAD.WIDE.U32 R8, R0, 0x4, R8 ;  /* 0x0000000400087825 */ /* 0x002fe200078e0008 */
[----:B------:R-:W-:-:S07]  /*0d30*/  IADD3 R0, PT, PT, -R2, RZ, RZ ;  /* 0x000000ff02007210 */ /* 0x000fce0007ffe1ff */
.L_x_5:
[C---:B0-----:R-:W-:Y:S01]  /*0d40*/  R2UR UR4, R10.reuse ;  /* 0x000000000a0472ca */ /* 0x041fe200000e0000 */
[----:B-1----:R-:W-:Y:S01]  /*0d50*/  IMAD.MOV.U32 R2, RZ, RZ, R8 ;  /* 0x000000ffff027224 */ /* 0x002fe200078e0008 */
[C---:B------:R-:W-:Y:S01]  /*0d60*/  R2UR UR5, R11.reuse ;  /* 0x000000000b0572ca */ /* 0x040fe200000e0000 */
[----:B------:R-:W-:Y:S01]  /*0d70*/  IMAD.MOV.U32 R4, RZ, RZ, R6 ;  /* 0x000000ffff047224 */ /* 0x000fe200078e0006 */
[----:B------:R-:W-:Y:S02]  /*0d80*/  R2UR UR6, R10 ;  /* 0x000000000a0672ca */ /* 0x000fe400000e0000 */
[----:B------:R-:W-:Y:S02]  /*0d90*/  R2UR UR7, R11 ;  /* 0x000000000b0772ca */ /* 0x000fe400000e0000 */
[----:B------:R-:W-:Y:S02]  /*0da0*/  MOV R5, R13 ;  /* 0x0000000d00057202 */ /* 0x000fe40000000f00 */
[----:B------:R-:W-:-:S05]  /*0db0*/  MOV R3, R9 ;  /* 0x0000000900037202 */ /* 0x000fca0000000f00 */
[----:B------:R0:W2:Y:S04]  /*0dc0*/  LDG.E R2, desc[UR4][R2.64] ;  /* 0x0000000402027981 */ /* 0x0000a8000c1e1900 */
[----:B------:R-:W2:Y:S01]  /*0dd0*/  LDG.E R5, desc[UR6][R4.64] ;  /* 0x0000000604057981 */ /* 0x000ea2000c1e1900 */
[----:B------:R-:W-:Y:S01]  /*0de0*/  VIADD R0, R0, 0x1 ;  /* 0x0000000100007836 */ /* 0x000fe20000000000 */
[----:B------:R-:W-:Y:S02]  /*0df0*/  IADD3 R6, P2, PT, R6, 0x4, RZ ;  /* 0x0000000406067810 */ /* 0x000fe40007f5e0ff */
[----:B------:R-:W-:Y:S02]  /*0e00*/  IADD3 R8, P3, PT, R8, 0x4, RZ ;  /* 0x0000000408087810 */ /* 0x000fe40007f7e0ff */
[----:B------:R-:W-:Y:S01]  /*0e10*/  ISETP.NE.AND P0, PT, R0, RZ, PT ;  /* 0x000000ff0000720c */ /* 0x000fe20003f05270 */
[----:B------:R-:W-:Y:S01]  /*0e20*/  IMAD.X R13, RZ, RZ, R13, P2 ;  /* 0x000000ffff0d7224 */ /* 0x000fe200010e060d */
[----:B0-----:R-:W-:-:S02]  /*0e30*/  MOV R3, R15 ;  /* 0x0000000f00037202 */ /* 0x001fc40000000f00 */
[----:B------:R-:W-:Y:S01]  /*0e40*/  IADD3.X R9, PT, PT, RZ, R9, RZ, P3, !PT ;  /* 0x00000009ff097210 */ /* 0x000fe20001ffe4ff */
[----:B--2---:R-:W-:Y:S01]  /*0e50*/  FADD R7, R2, R5 ;  /* 0x0000000502077221 */ /* 0x004fe20000000000 */
[----:B------:R-:W-:Y:S01]  /*0e60*/  IMAD.MOV.U32 R2, RZ, RZ, R12 ;  /* 0x000000ffff027224 */ /* 0x000fe200078e000c */
[----:B------:R-:W-:-:S04]  /*0e70*/  IADD3 R12, P1, PT, R12, 0x4, RZ ;  /* 0x000000040c0c7810 */ /* 0x000fc80007f3e0ff */
[----:B------:R1:W-:Y:S01]  /*0e80*/  STG.E desc[UR4][R2.64], R7 ;  /* 0x0000000702007986 */ /* 0x0003e2000c101904 */
[----:B------:R-:W-:Y:S01]  /*0e90*/  IADD3.X R15, PT, PT, RZ, R15, RZ, P1, !PT ;  /* 0x0000000fff0f7210 */ /* 0x000fe20000ffe4ff */
[----:B------:R-:W-:Y:S07]  /*0ea0*/  @P0 BRA `(.L_x_5) ;  /* 0xfffffffc00a40947 */ /* 0x000fee000383ffff */
[----:B------:R-:W-:Y:S05]  /*0eb0*/  EXIT ;  /* 0x000000000000794d */ /* 0x000fea0003800000 */
.L_x_6:
[----:B------:R-:W-:-:S00]  /*0ec0*/  BRA `(.L_x_6) ;  /* 0xfffffffc00fc7947 */ /* 0x000fc0000383ffff */
[----:B------:R-:W-:-:S00]  /*0ed0*/  NOP ;  /* 0x0000000000007918 */ /* 0x000fc00000000000 */
        /* <DEDUP_REMOVED lines=10> */
.L_x_7:


//--------------------- .nv.global.init           --------------------------
	.section	.nv.global.init,"aw",@progbits
.nv.global.init:
	.type		$str,@object
	.size		$str,(.L_0 - $str)
$str:
        /*0000*/ 	.byte	0x48, 0x65, 0x6c, 0x6c, 0x6f, 0x20, 0x57, 0x6f, 0x72, 0x6c, 0x64, 0x20, 0x66, 0x72, 0x6f, 0x6d
        /*0010*/ 	.byte	0x20, 0x47, 0x50, 0x55, 0x21, 0x0a, 0x00
.L_0:


//--------------------- .nv.shared.reserved.0     --------------------------
	.section	.nv.shared.reserved.0,"aw",@nobits
	.weak		__nv_reservedSMEM_offset_0_alias
	.size		__nv_reservedSMEM_offset_0_alias, 0, 64
	.other		__nv_reservedSMEM_offset_0_alias,@"STO_CUDA_RESERVED_SHARED STV_DEFAULT"
__nv_reservedSMEM_offset_0_alias:
	.zero		0
	.zero		64


//--------------------- .nv.constant0._Z10vector_addPfS_S_i --------------------------
	.section	.nv.constant0._Z10vector_addPfS_S_i,"a",@progbits
	.sectionflags	@""
	.align	4
.nv.constant0._Z10vector_addPfS_S_i:
	.zero		924


//--------------------- SYMBOLS --------------------------

	.type		.nv.reservedSmem.offset0,@object
	.size		.nv.reservedSmem.offset0,0x4
	.type		vprintf,@function
